//
// Generated by NVIDIA NVVM Compiler
//
// Compiler Build ID: CL-36424714
// Cuda compilation tools, release 13.0, V13.0.88
// Based on NVVM 20.0.0
//

.version 9.0
.target sm_100
.address_size 64

	// .globl	_Z15vectorAddKernelPii

.visible .entry _Z15vectorAddKernelPii(
	.param .u64 .ptr .align 1 _Z15vectorAddKernelPii_param_0,
	.param .u32 _Z15vectorAddKernelPii_param_1
)
{
	.reg .pred 	%p<2>;
	.reg .b32 	%r<6>;
	.reg .b64 	%rd<5>;

	ld.param.u64 	%rd1, [_Z15vectorAddKernelPii_param_0];
	ld.param.u32 	%r3, [_Z15vectorAddKernelPii_param_1];
	mov.u32 	%r4, %ntid.x;
	mov.u32 	%r5, %ctaid.x;
	mov.u32 	%r1, %tid.x;
	mad.lo.s32 	%r2, %r4, %r5, %r1;
	setp.ge.u32 	%p1, %r2, %r3;
	@%p1 bra 	$L__BB0_2;
	cvta.to.global.u64 	%rd2, %rd1;
	mul.wide.u32 	%rd3, %r2, 4;
	add.s64 	%rd4, %rd2, %rd3;
	st.global.u32 	[%rd4], %r1;
$L__BB0_2:
	ret;

}


// ===== COMPILED SASS (sm_100) =====

	.target	sm_100

	.elftype	@"ET_EXEC"


//--------------------- .note.nv.tkinfo           --------------------------
	.section	.note.nv.tkinfo,"",@"SHT_NOTE"
	.sectionflags	@"SHF_NOTE_NV_TKINFO"
	.tkinfo
        /*0018*/ 	.word	0x00000002
        /*0030*/ 	.string	""
        /*0030*/ 	.string	"ptxas"
        /*0030*/ 	.string	"Cuda compilation tools, release 13.0, V13.0.88"
        /*0030*/ 	.string	"Build cuda_13.0.r13.0/compiler.36424714_0"
        /*0030*/ 	.string	"-arch sm_100 -m 64 "



//--------------------- .note.nv.cuinfo           --------------------------
	.section	.note.nv.cuinfo,"",@"SHT_NOTE"
	.sectionflags	@"SHF_NOTE_NV_CUINFO"
        /*0018*/ 	.short	0x0002
        /*001a*/ 	.short	0x0064
        /*001c*/ 	.short	0x0082
	.zero		2


//--------------------- .nv.info                  --------------------------
	.section	.nv.info,"",@"SHT_CUDA_INFO"
	.align	4


	//----- nvinfo : EIATTR_REGCOUNT
	.align		4
        /*0000*/ 	.byte	0x04, 0x2f
        /*0002*/ 	.short	(.L_1 - .L_0)
	.align		4
.L_0:
        /*0004*/ 	.word	index@(_Z15vectorAddKernelPii)
        /*0008*/ 	.word	0x00000008


	//----- nvinfo : EIATTR_FRAME_SIZE
	.align		4
.L_1:
        /*000c*/ 	.byte	0x04, 0x11
        /*000e*/ 	.short	(.L_3 - .L_2)
	.align		4
.L_2:
        /*0010*/ 	.word	index@(_Z15vectorAddKernelPii)
        /*0014*/ 	.word	0x00000000


	//----- nvinfo : EIATTR_MIN_STACK_SIZE
	.align		4
.L_3:
        /*0018*/ 	.byte	0x04, 0x12
        /*001a*/ 	.short	(.L_5 - .L_4)
	.align		4
.L_4:
        /*001c*/ 	.word	index@(_Z15vectorAddKernelPii)
        /*0020*/ 	.word	0x00000000
.L_5:


//--------------------- .nv.compat                --------------------------
	.section	.nv.compat,"",@"SHT_CUDA_COMPAT_INFO"
	.align	4
        /*0000*/ 	.byte	0x02, 0x09, 0x00, 0x00, 0x02, 0x02, 0x01, 0x00, 0x02, 0x05, 0x05, 0x00, 0x03, 0x07, 0x01, 0x01
        /*0010*/ 	.byte	0x02, 0x03, 0x00, 0x00, 0x02, 0x06, 0x01, 0x00, 0x04, 0x0b, 0x08, 0x00, 0x09, 0x00, 0x00, 0x00
        /*0020*/ 	.byte	0x00, 0x00, 0x00, 0x00


//--------------------- .nv.info._Z15vectorAddKernelPii --------------------------
	.section	.nv.info._Z15vectorAddKernelPii,"",@"SHT_CUDA_INFO"
	.sectionflags	@""
	.align	4


	//----- nvinfo : EIATTR_CUDA_API_VERSION
	.align		4
        /*0000*/ 	.byte	0x04, 0x37
        /*0002*/ 	.short	(.L_7 - .L_6)
.L_6:
        /*0004*/ 	.word	0x00000082


	//----- nvinfo : EIATTR_KPARAM_INFO
	.align		4
.L_7:
        /*0008*/ 	.byte	0x04, 0x17
        /*000a*/ 	.short	(.L_9 - .L_8)
.L_8:
        /*000c*/ 	.word	0x00000000
        /*0010*/ 	.short	0x0001
        /*0012*/ 	.short	0x0008
        /*0014*/ 	.byte	0x00, 0xf0, 0x11, 0x00


	//----- nvinfo : EIATTR_KPARAM_INFO
	.align		4
.L_9:
        /*0018*/ 	.byte	0x04, 0x17
        /*001a*/ 	.short	(.L_11 - .L_10)
.L_10:
        /*001c*/ 	.word	0x00000000
        /*0020*/ 	.short	0x0000
        /*0022*/ 	.short	0x0000
        /*0024*/ 	.byte	0x00, 0xf5, 0x21, 0x00


	//----- nvinfo : EIATTR_SPARSE_MMA_MASK
	.align		4
.L_11:
        /*0028*/ 	.byte	0x03, 0x50
        /*002a*/ 	.short	0x0000


	//----- nvinfo : EIATTR_MAXREG_COUNT
	.align		4
        /*002c*/ 	.byte	0x03, 0x1b
        /*002e*/ 	.short	0x00ff


	//----- nvinfo : EIATTR_MERCURY_ISA_VERSION
	.align		4
        /*0030*/ 	.byte	0x03, 0x5f
        /*0032*/ 	.short	0x0101


	//----- nvinfo : EIATTR_VRC_CTA_INIT_COUNT
	.align		4
        /*0034*/ 	.byte	0x02, 0x4a
	.zero		1
	.zero		1


	//----- nvinfo : EIATTR_EXIT_INSTR_OFFSETS
	.align		4
        /*0038*/ 	.byte	0x04, 0x1c
        /*003a*/ 	.short	(.L_13 - .L_12)


	//   ....[0]....
.L_12:
        /*003c*/ 	.word	0x00000070


	//   ....[1]....
        /*0040*/ 	.word	0x000000c0


	//----- nvinfo : EIATTR_CBANK_PARAM_SIZE
	.align		4
.L_13:
        /*0044*/ 	.byte	0x03, 0x19
        /*0046*/ 	.short	0x000c


	//----- nvinfo : EIATTR_PARAM_CBANK
	.align		4
        /*0048*/ 	.byte	0x04, 0x0a
        /*004a*/ 	.short	(.L_15 - .L_14)
	.align		4
.L_14:
        /*004c*/ 	.word	index@(.nv.constant0._Z15vectorAddKernelPii)
        /*0050*/ 	.short	0x0380
        /*0052*/ 	.short	0x000c


	//----- nvinfo : EIATTR_SW_WAR
	.align		4
.L_15:
        /*0054*/ 	.byte	0x04, 0x36
        /*0056*/ 	.short	(.L_17 - .L_16)
.L_16:
        /*0058*/ 	.word	0x00000008
.L_17:


//--------------------- .nv.callgraph             --------------------------
	.section	.nv.callgraph,"",@"SHT_CUDA_CALLGRAPH"
	.align	4
	.sectionentsize	8
	.align		4
        /*0000*/ 	.word	0x00000000
	.align		4
        /*0004*/ 	.word	0xffffffff
	.align		4
        /*0008*/ 	.word	0x00000000
	.align		4
        /*000c*/ 	.word	0xfffffffe
	.align		4
        /*0010*/ 	.word	0x00000000
	.align		4
        /*0014*/ 	.word	0xfffffffd
	.align		4
        /*0018*/ 	.word	0x00000000
	.align		4
        /*001c*/ 	.word	0xfffffffc


//--------------------- .text._Z15vectorAddKernelPii --------------------------
	.section	.text._Z15vectorAddKernelPii,"ax",@progbits
	.align	128
        .global         _Z15vectorAddKernelPii
        .type           _Z15vectorAddKernelPii,@function
        .size           _Z15vectorAddKernelPii,(.L_x_1 - _Z15vectorAddKernelPii)
        .other          _Z15vectorAddKernelPii,@"STO_CUDA_ENTRY STV_DEFAULT"
_Z15vectorAddKernelPii:
.text._Z15vectorAddKernelPii:
[----:B------:R-:W-:Y:S01]  /*0000*/  LDC R1, c[0x0][0x37c] ;  /* 0x0000df00ff017b82 */ /* 0x000fe20000000800 */
[----:B------:R-:W0:Y:S01]  /*0010*/  S2R R5, SR_CTAID.X ;  /* 0x0000000000057919 */ /* 0x000e220000002500 */
[----:B------:R-:W0:Y:S01]  /*0020*/  LDCU UR4, c[0x0][0x360] ;  /* 0x00006c00ff0477ac */ /* 0x000e220008000800 */
[----:B------:R-:W0:Y:S01]  /*0030*/  S2R R0, SR_TID.X ;  /* 0x0000000000007919 */ /* 0x000e220000002100 */
[----:B------:R-:W1:Y:S01]  /*0040*/  LDCU UR5, c[0x0][0x388] ;  /* 0x00007100ff0577ac */ /* 0x000e620008000800 */
[----:B0-----:R-:W-:-:S05]  /*0050*/  IMAD R5, R5, UR4, R0 ;  /* 0x0000000405057c24 */ /* 0x001fca000f8e0200 */
[----:B-1----:R-:W-:-:S13]  /*0060*/  ISETP.GE.U32.AND P0, PT, R5, UR5, PT ;  /* 0x0000000505007c0c */ /* 0x002fda000bf06070 */
[----:B------:R-:W-:Y:S05]  /*0070*/  @P0 EXIT ;  /* 0x000000000000094d */ /* 0x000fea0003800000 */
[----:B------:R-:W0:Y:S01]  /*0080*/  LDC.64 R2, c[0x0][0x380] ;  /* 0x0000e000ff027b82 */ /* 0x000e220000000a00 */
[----:B------:R-:W1:Y:S01]  /*0090*/  LDCU.64 UR4, c[0x0][0x358] ;  /* 0x00006b00ff0477ac */ /* 0x000e620008000a00 */
[----:B0-----:R-:W-:-:S05]  /*00a0*/  IMAD.WIDE.U32 R2, R5, 0x4, R2 ;  /* 0x0000000405027825 */ /* 0x001fca00078e0002 */
[----:B-1----:R-:W-:Y:S01]  /*00b0*/  STG.E desc[UR4][R2.64], R0 ;  /* 0x0000000002007986 */ /* 0x002fe2000c101904 */
[----:B------:R-:W-:Y:S05]  /*00c0*/  EXIT ;  /* 0x000000000000794d */ /* 0x000fea0003800000 */
.L_x_0:
[----:B------:R-:W-:-:S00]  /*00d0*/  BRA `(.L_x_0) ;  /* 0xfffffffc00fc7947 */ /* 0x000fc0000383ffff */
[----:B------:R-:W-:-:S00]  /*00e0*/  NOP ;  /* 0x0000000000007918 */ /* 0x000fc00000000000 */
        /* <DEDUP_REMOVED lines=9> */
.L_x_1:


//--------------------- .nv.shared.reserved.0     --------------------------
	.section	.nv.shared.reserved.0,"aw",@nobits
	.weak		__nv_reservedSMEM_offset_0_alias
	.size		__nv_reservedSMEM_offset_0_alias, 0, 64
	.other		__nv_reservedSMEM_offset_0_alias,@"STO_CUDA_RESERVED_SHARED STV_DEFAULT"
__nv_reservedSMEM_offset_0_alias:
	.zero		0
	.zero		64


//--------------------- .nv.constant0._Z15vectorAddKernelPii --------------------------
	.section	.nv.constant0._Z15vectorAddKernelPii,"a",@progbits
	.sectionflags	@""
	.align	4
.nv.constant0._Z15vectorAddKernelPii:
	.zero		908


//--------------------- SYMBOLS --------------------------

	.type		.nv.reservedSmem.offset0,@object
	.size		.nv.reservedSmem.offset0,0x4
